//
// Generated by NVIDIA NVVM Compiler
//
// Compiler Build ID: CL-36424714
// Cuda compilation tools, release 13.0, V13.0.88
// Based on NVVM 20.0.0
//

.version 9.0
.target sm_100
.address_size 64

	// .globl	_Z9maxKernelPfS_i
.extern .shared .align 16 .b8 shared[];

.visible .entry _Z9maxKernelPfS_i(
	.param .u64 .ptr .align 1 _Z9maxKernelPfS_i_param_0,
	.param .u64 .ptr .align 1 _Z9maxKernelPfS_i_param_1,
	.param .u32 _Z9maxKernelPfS_i_param_2
)
{
	.reg .pred 	%p<14>;
	.reg .b32 	%r<24>;
	.reg .b32 	%f<56>;
	.reg .b64 	%rd<23>;

	ld.param.u64 	%rd3, [_Z9maxKernelPfS_i_param_0];
	ld.param.u64 	%rd2, [_Z9maxKernelPfS_i_param_1];
	ld.param.u32 	%r15, [_Z9maxKernelPfS_i_param_2];
	cvta.to.global.u64 	%rd1, %rd3;
	mov.u32 	%r1, %ctaid.x;
	mov.u32 	%r23, %ntid.x;
	mul.lo.s32 	%r16, %r23, %r1;
	shl.b32 	%r17, %r16, 3;
	mov.u32 	%r3, %tid.x;
	add.s32 	%r18, %r17, %r3;
	add.s32 	%r4, %r18, %r23;
	setp.ge.s32 	%p1, %r4, %r15;
	mov.f32 	%f49, 0f00800000;
	@%p1 bra 	$L__BB0_2;
	mul.wide.s32 	%rd4, %r4, 4;
	add.s64 	%rd5, %rd1, %rd4;
	ld.global.f32 	%f18, [%rd5];
	max.f32 	%f49, %f18, 0f00800000;
$L__BB0_2:
	add.s32 	%r5, %r4, %r23;
	setp.ge.s32 	%p2, %r5, %r15;
	@%p2 bra 	$L__BB0_4;
	mul.wide.s32 	%rd6, %r5, 4;
	add.s64 	%rd7, %rd1, %rd6;
	ld.global.f32 	%f19, [%rd7];
	max.f32 	%f49, %f49, %f19;
$L__BB0_4:
	add.s32 	%r6, %r5, %r23;
	setp.ge.s32 	%p3, %r6, %r15;
	@%p3 bra 	$L__BB0_6;
	mul.wide.s32 	%rd8, %r6, 4;
	add.s64 	%rd9, %rd1, %rd8;
	ld.global.f32 	%f20, [%rd9];
	max.f32 	%f49, %f49, %f20;
$L__BB0_6:
	add.s32 	%r7, %r6, %r23;
	setp.ge.s32 	%p4, %r7, %r15;
	@%p4 bra 	$L__BB0_8;
	mul.wide.s32 	%rd10, %r7, 4;
	add.s64 	%rd11, %rd1, %rd10;
	ld.global.f32 	%f21, [%rd11];
	max.f32 	%f49, %f49, %f21;
$L__BB0_8:
	add.s32 	%r8, %r7, %r23;
	setp.ge.s32 	%p5, %r8, %r15;
	@%p5 bra 	$L__BB0_10;
	mul.wide.s32 	%rd12, %r8, 4;
	add.s64 	%rd13, %rd1, %rd12;
	ld.global.f32 	%f22, [%rd13];
	max.f32 	%f49, %f49, %f22;
$L__BB0_10:
	add.s32 	%r9, %r8, %r23;
	setp.ge.s32 	%p6, %r9, %r15;
	@%p6 bra 	$L__BB0_12;
	mul.wide.s32 	%rd14, %r9, 4;
	add.s64 	%rd15, %rd1, %rd14;
	ld.global.f32 	%f23, [%rd15];
	max.f32 	%f49, %f49, %f23;
$L__BB0_12:
	add.s32 	%r10, %r9, %r23;
	setp.ge.s32 	%p7, %r10, %r15;
	@%p7 bra 	$L__BB0_14;
	mul.wide.s32 	%rd16, %r10, 4;
	add.s64 	%rd17, %rd1, %rd16;
	ld.global.f32 	%f24, [%rd17];
	max.f32 	%f49, %f49, %f24;
$L__BB0_14:
	add.s32 	%r11, %r10, %r23;
	setp.ge.s32 	%p8, %r11, %r15;
	@%p8 bra 	$L__BB0_16;
	mul.wide.s32 	%rd18, %r11, 4;
	add.s64 	%rd19, %rd1, %rd18;
	ld.global.f32 	%f25, [%rd19];
	max.f32 	%f49, %f49, %f25;
$L__BB0_16:
	shl.b32 	%r19, %r3, 2;
	mov.u32 	%r20, shared;
	add.s32 	%r12, %r20, %r19;
	st.shared.f32 	[%r12], %f49;
	bar.sync 	0;
	setp.lt.u32 	%p9, %r23, 66;
	@%p9 bra 	$L__BB0_20;
$L__BB0_17:
	shr.u32 	%r14, %r23, 1;
	setp.ge.u32 	%p10, %r3, %r14;
	@%p10 bra 	$L__BB0_19;
	ld.shared.f32 	%f26, [%r12];
	shl.b32 	%r21, %r14, 2;
	add.s32 	%r22, %r12, %r21;
	ld.shared.f32 	%f27, [%r22];
	max.f32 	%f28, %f26, %f27;
	st.shared.f32 	[%r12], %f28;
$L__BB0_19:
	bar.sync 	0;
	setp.gt.u32 	%p11, %r23, 131;
	mov.u32 	%r23, %r14;
	@%p11 bra 	$L__BB0_17;
$L__BB0_20:
	setp.gt.u32 	%p12, %r3, 31;
	@%p12 bra 	$L__BB0_23;
	ld.volatile.shared.f32 	%f29, [%r12];
	ld.volatile.shared.f32 	%f30, [%r12+128];
	max.f32 	%f31, %f29, %f30;
	st.volatile.shared.f32 	[%r12], %f31;
	ld.volatile.shared.f32 	%f32, [%r12];
	ld.volatile.shared.f32 	%f33, [%r12+64];
	max.f32 	%f34, %f32, %f33;
	st.volatile.shared.f32 	[%r12], %f34;
	ld.volatile.shared.f32 	%f35, [%r12];
	ld.volatile.shared.f32 	%f36, [%r12+32];
	max.f32 	%f37, %f35, %f36;
	st.volatile.shared.f32 	[%r12], %f37;
	ld.volatile.shared.f32 	%f38, [%r12];
	ld.volatile.shared.f32 	%f39, [%r12+16];
	max.f32 	%f40, %f38, %f39;
	st.volatile.shared.f32 	[%r12], %f40;
	ld.volatile.shared.f32 	%f41, [%r12];
	ld.volatile.shared.f32 	%f42, [%r12+8];
	max.f32 	%f43, %f41, %f42;
	st.volatile.shared.f32 	[%r12], %f43;
	ld.volatile.shared.f32 	%f44, [%r12];
	ld.volatile.shared.f32 	%f45, [%r12+4];
	max.f32 	%f46, %f44, %f45;
	st.volatile.shared.f32 	[%r12], %f46;
	setp.ne.s32 	%p13, %r3, 0;
	@%p13 bra 	$L__BB0_23;
	ld.shared.f32 	%f47, [shared];
	cvta.to.global.u64 	%rd20, %rd2;
	mul.wide.u32 	%rd21, %r1, 4;
	add.s64 	%rd22, %rd20, %rd21;
	st.global.f32 	[%rd22], %f47;
$L__BB0_23:
	ret;

}


// ===== COMPILED SASS (sm_100) =====

	.target	sm_100

	.elftype	@"ET_EXEC"


//--------------------- .note.nv.tkinfo           --------------------------
	.section	.note.nv.tkinfo,"",@"SHT_NOTE"
	.sectionflags	@"SHF_NOTE_NV_TKINFO"
	.tkinfo
        /*0018*/ 	.word	0x00000002
        /*0030*/ 	.string	""
        /*0030*/ 	.string	"ptxas"
        /*0030*/ 	.string	"Cuda compilation tools, release 13.0, V13.0.88"
        /*0030*/ 	.string	"Build cuda_13.0.r13.0/compiler.36424714_0"
        /*0030*/ 	.string	"-arch sm_100 -m 64 "



//--------------------- .note.nv.cuinfo           --------------------------
	.section	.note.nv.cuinfo,"",@"SHT_NOTE"
	.sectionflags	@"SHF_NOTE_NV_CUINFO"
        /*0018*/ 	.short	0x0002
        /*001a*/ 	.short	0x0064
        /*001c*/ 	.short	0x0082
	.zero		2


//--------------------- .nv.info                  --------------------------
	.section	.nv.info,"",@"SHT_CUDA_INFO"
	.align	4


	//----- nvinfo : EIATTR_REGCOUNT
	.align		4
        /*0000*/ 	.byte	0x04, 0x2f
        /*0002*/ 	.short	(.L_1 - .L_0)
	.align		4
.L_0:
        /*0004*/ 	.word	index@(_Z9maxKernelPfS_i)
        /*0008*/ 	.word	0x00000020


	//----- nvinfo : EIATTR_FRAME_SIZE
	.align		4
.L_1:
        /*000c*/ 	.byte	0x04, 0x11
        /*000e*/ 	.short	(.L_3 - .L_2)
	.align		4
.L_2:
        /*0010*/ 	.word	index@(_Z9maxKernelPfS_i)
        /*0014*/ 	.word	0x00000000


	//----- nvinfo : EIATTR_MIN_STACK_SIZE
	.align		4
.L_3:
        /*0018*/ 	.byte	0x04, 0x12
        /*001a*/ 	.short	(.L_5 - .L_4)
	.align		4
.L_4:
        /*001c*/ 	.word	index@(_Z9maxKernelPfS_i)
        /*0020*/ 	.word	0x00000000
.L_5:


//--------------------- .nv.compat                --------------------------
	.section	.nv.compat,"",@"SHT_CUDA_COMPAT_INFO"
	.align	4
        /*0000*/ 	.byte	0x02, 0x09, 0x00, 0x00, 0x02, 0x02, 0x01, 0x00, 0x02, 0x05, 0x05, 0x00, 0x03, 0x07, 0x01, 0x01
        /*0010*/ 	.byte	0x02, 0x03, 0x00, 0x00, 0x02, 0x06, 0x01, 0x00, 0x04, 0x0b, 0x08, 0x00, 0x09, 0x00, 0x00, 0x00
        /*0020*/ 	.byte	0x00, 0x00, 0x00, 0x00


//--------------------- .nv.info._Z9maxKernelPfS_i --------------------------
	.section	.nv.info._Z9maxKernelPfS_i,"",@"SHT_CUDA_INFO"
	.sectionflags	@""
	.align	4


	//----- nvinfo : EIATTR_CUDA_API_VERSION
	.align		4
        /*0000*/ 	.byte	0x04, 0x37
        /*0002*/ 	.short	(.L_7 - .L_6)
.L_6:
        /*0004*/ 	.word	0x00000082


	//----- nvinfo : EIATTR_KPARAM_INFO
	.align		4
.L_7:
        /*0008*/ 	.byte	0x04, 0x17
        /*000a*/ 	.short	(.L_9 - .L_8)
.L_8:
        /*000c*/ 	.word	0x00000000
        /*0010*/ 	.short	0x0002
        /*0012*/ 	.short	0x0010
        /*0014*/ 	.byte	0x00, 0xf0, 0x11, 0x00


	//----- nvinfo : EIATTR_KPARAM_INFO
	.align		4
.L_9:
        /*0018*/ 	.byte	0x04, 0x17
        /*001a*/ 	.short	(.L_11 - .L_10)
.L_10:
        /*001c*/ 	.word	0x00000000
        /*0020*/ 	.short	0x0001
        /*0022*/ 	.short	0x0008
        /*0024*/ 	.byte	0x00, 0xf5, 0x21, 0x00


	//----- nvinfo : EIATTR_KPARAM_INFO
	.align		4
.L_11:
        /*0028*/ 	.byte	0x04, 0x17
        /*002a*/ 	.short	(.L_13 - .L_12)
.L_12:
        /*002c*/ 	.word	0x00000000
        /*0030*/ 	.short	0x0000
        /*0032*/ 	.short	0x0000
        /*0034*/ 	.byte	0x00, 0xf5, 0x21, 0x00


	//----- nvinfo : EIATTR_SPARSE_MMA_MASK
	.align		4
.L_13:
        /*0038*/ 	.byte	0x03, 0x50
        /*003a*/ 	.short	0x0000


	//----- nvinfo : EIATTR_MAXREG_COUNT
	.align		4
        /*003c*/ 	.byte	0x03, 0x1b
        /*003e*/ 	.short	0x00ff


	//----- nvinfo : EIATTR_NUM_BARRIERS
	.align		4
        /*0040*/ 	.byte	0x02, 0x4c
        /*0042*/ 	.byte	0x01
	.zero		1


	//----- nvinfo : EIATTR_MERCURY_ISA_VERSION
	.align		4
        /*0044*/ 	.byte	0x03, 0x5f
        /*0046*/ 	.short	0x0101


	//----- nvinfo : EIATTR_VRC_CTA_INIT_COUNT
	.align		4
        /*0048*/ 	.byte	0x02, 0x4a
	.zero		1
	.zero		1


	//----- nvinfo : EIATTR_EXIT_INSTR_OFFSETS
	.align		4
        /*004c*/ 	.byte	0x04, 0x1c
        /*004e*/ 	.short	(.L_15 - .L_14)


	//   ....[0]....
.L_14:
        /*0050*/ 	.word	0x000004e0


	//   ....[1]....
        /*0054*/ 	.word	0x00000680


	//   ....[2]....
        /*0058*/ 	.word	0x00000700


	//----- nvinfo : EIATTR_CBANK_PARAM_SIZE
	.align		4
.L_15:
        /*005c*/ 	.byte	0x03, 0x19
        /*005e*/ 	.short	0x0014


	//----- nvinfo : EIATTR_PARAM_CBANK
	.align		4
        /*0060*/ 	.byte	0x04, 0x0a
        /*0062*/ 	.short	(.L_17 - .L_16)
	.align		4
.L_16:
        /*0064*/ 	.word	index@(.nv.constant0._Z9maxKernelPfS_i)
        /*0068*/ 	.short	0x0380
        /*006a*/ 	.short	0x0014


	//----- nvinfo : EIATTR_SW_WAR
	.align		4
.L_17:
        /*006c*/ 	.byte	0x04, 0x36
        /*006e*/ 	.short	(.L_19 - .L_18)
.L_18:
        /*0070*/ 	.word	0x00000008
.L_19:


//--------------------- .nv.callgraph             --------------------------
	.section	.nv.callgraph,"",@"SHT_CUDA_CALLGRAPH"
	.align	4
	.sectionentsize	8
	.align		4
        /*0000*/ 	.word	0x00000000
	.align		4
        /*0004*/ 	.word	0xffffffff
	.align		4
        /*0008*/ 	.word	0x00000000
	.align		4
        /*000c*/ 	.word	0xfffffffe
	.align		4
        /*0010*/ 	.word	0x00000000
	.align		4
        /*0014*/ 	.word	0xfffffffd
	.align		4
        /*0018*/ 	.word	0x00000000
	.align		4
        /*001c*/ 	.word	0xfffffffc


//--------------------- .text._Z9maxKernelPfS_i   --------------------------
	.section	.text._Z9maxKernelPfS_i,"ax",@progbits
	.align	128
        .global         _Z9maxKernelPfS_i
        .type           _Z9maxKernelPfS_i,@function
        .size           _Z9maxKernelPfS_i,(.L_x_3 - _Z9maxKernelPfS_i)
        .other          _Z9maxKernelPfS_i,@"STO_CUDA_ENTRY STV_DEFAULT"
_Z9maxKernelPfS_i:
.text._Z9maxKernelPfS_i:
[----:B------:R-:W-:Y:S01]  /*0000*/  LDC R1, c[0x0][0x37c] ;  /* 0x0000df00ff017b82 */ /* 0x000fe20000000800 */
[----:B------:R-:W0:Y:S01]  /*0010*/  S2R R16, SR_CTAID.X ;  /* 0x0000000000107919 */ /* 0x000e220000002500 */
[----:B------:R-:W0:Y:S01]  /*0020*/  LDCU UR4, c[0x0][0x360] ;  /* 0x00006c00ff0477ac */ /* 0x000e220008000800 */
[----:B------:R-:W1:Y:S01]  /*0030*/  S2R R17, SR_TID.X ;  /* 0x0000000000117919 */ /* 0x000e620000002100 */
[----:B------:R-:W2:Y:S01]  /*0040*/  LDCU UR5, c[0x0][0x390] ;  /* 0x00007200ff0577ac */ /* 0x000ea20008000800 */
[----:B------:R-:W3:Y:S01]  /*0050*/  LDCU.64 UR6, c[0x0][0x358] ;  /* 0x00006b00ff0677ac */ /* 0x000ee20008000a00 */
[----:B0-----:R-:W-:-:S04]  /*0060*/  IMAD R0, R16, UR4, RZ ;  /* 0x0000000410007c24 */ /* 0x001fc8000f8e02ff */
[----:B-1----:R-:W-:-:S04]  /*0070*/  IMAD R0, R0, 0x8, R17 ;  /* 0x0000000800007824 */ /* 0x002fc800078e0211 */
[----:B------:R-:W-:-:S05]  /*0080*/  VIADD R5, R0, UR4 ;  /* 0x0000000400057c36 */ /* 0x000fca0008000000 */
[----:B--2---:R-:W-:-:S13]  /*0090*/  ISETP.GE.AND P6, PT, R5, UR5, PT ;  /* 0x0000000505007c0c */ /* 0x004fda000bfc6270 */
[----:B------:R-:W0:Y:S02]  /*00a0*/  @!P6 LDC.64 R2, c[0x0][0x380] ;  /* 0x0000e000ff02eb82 */ /* 0x000e240000000a00 */
[----:B0-----:R-:W-:-:S06]  /*00b0*/  @!P6 IMAD.WIDE R2, R5, 0x4, R2 ;  /* 0x000000040502e825 */ /* 0x001fcc00078e0202 */
[----:B---3--:R-:W2:Y:S01]  /*00c0*/  @!P6 LDG.E R2, desc[UR6][R2.64] ;  /* 0x000000060202e981 */ /* 0x008ea2000c1e1900 */
[----:B------:R-:W-:Y:S02]  /*00d0*/  IMAD.U32 R18, RZ, RZ, UR4 ;  /* 0x00000004ff127e24 */ /* 0x000fe4000f8e00ff */
[----:B------:R-:W-:Y:S02]  /*00e0*/  IMAD.MOV.U32 R0, RZ, RZ, 0x800000 ;  /* 0x00800000ff007424 */ /* 0x000fe400078e00ff */
[----:B------:R-:W-:-:S04]  /*00f0*/  IMAD.IADD R9, R5, 0x1, R18 ;  /* 0x0000000105097824 */ /* 0x000fc800078e0212 */
[----:B------:R-:W-:Y:S01]  /*0100*/  IMAD.IADD R29, R18, 0x1, R9 ;  /* 0x00000001121d7824 */ /* 0x000fe200078e0209 */
[----:B------:R-:W-:-:S03]  /*0110*/  ISETP.GE.AND P0, PT, R9, UR5, PT ;  /* 0x0000000509007c0c */ /* 0x000fc6000bf06270 */
[----:B------:R-:W-:Y:S01]  /*0120*/  IMAD.IADD R27, R18, 0x1, R29 ;  /* 0x00000001121b7824 */ /* 0x000fe200078e021d */
[----:B------:R-:W-:-:S03]  /*0130*/  ISETP.GE.AND P1, PT, R29, UR5, PT ;  /* 0x000000051d007c0c */ /* 0x000fc6000bf26270 */
[----:B------:R-:W-:Y:S01]  /*0140*/  IMAD.IADD R25, R18, 0x1, R27 ;  /* 0x0000000112197824 */ /* 0x000fe200078e021b */
[----:B------:R-:W-:-:S03]  /*0150*/  ISETP.GE.AND P2, PT, R27, UR5, PT ;  /* 0x000000051b007c0c */ /* 0x000fc6000bf46270 */
[C---:B------:R-:W-:Y:S01]  /*0160*/  IMAD.IADD R19, R18.reuse, 0x1, R25 ;  /* 0x0000000112137824 */ /* 0x040fe200078e0219 */
[----:B------:R-:W-:Y:S01]  /*0170*/  ISETP.GE.AND P3, PT, R25, UR5, PT ;  /* 0x0000000519007c0c */ /* 0x000fe2000bf66270 */
[----:B------:R-:W0:Y:S02]  /*0180*/  @!P0 LDC.64 R12, c[0x0][0x380] ;  /* 0x0000e000ff0c8b82 */ /* 0x000e240000000a00 */
[----:B------:R-:W-:Y:S01]  /*0190*/  IMAD.IADD R21, R18, 0x1, R19 ;  /* 0x0000000112157824 */ /* 0x000fe200078e0213 */
[----:B------:R-:W-:-:S03]  /*01a0*/  ISETP.GE.AND P4, PT, R19, UR5, PT ;  /* 0x0000000513007c0c */ /* 0x000fc6000bf86270 */
[----:B------:R-:W-:Y:S01]  /*01b0*/  IMAD.IADD R23, R18, 0x1, R21 ;  /* 0x0000000112177824 */ /* 0x000fe200078e0215 */
[----:B------:R-:W-:Y:S01]  /*01c0*/  ISETP.GE.AND P5, PT, R21, UR5, PT ;  /* 0x0000000515007c0c */ /* 0x000fe2000bfa6270 */
[----:B------:R-:W1:Y:S08]  /*01d0*/  @!P1 LDC.64 R14, c[0x0][0x380] ;  /* 0x0000e000ff0e9b82 */ /* 0x000e700000000a00 */
[----:B------:R-:W3:Y:S08]  /*01e0*/  @!P2 LDC.64 R10, c[0x0][0x380] ;  /* 0x0000e000ff0aab82 */ /* 0x000ef00000000a00 */
[----:B------:R-:W4:Y:S01]  /*01f0*/  @!P4 LDC.64 R4, c[0x0][0x380] ;  /* 0x0000e000ff04cb82 */ /* 0x000f220000000a00 */
[----:B0-----:R-:W-:-:S06]  /*0200*/  @!P0 IMAD.WIDE R12, R9, 0x4, R12 ;  /* 0x00000004090c8825 */ /* 0x001fcc00078e020c */
[----:B------:R-:W5:Y:S01]  /*0210*/  @!P0 LDG.E R13, desc[UR6][R12.64] ;  /* 0x000000060c0d8981 */ /* 0x000f62000c1e1900 */
[----:B------:R-:W0:Y:S01]  /*0220*/  @!P5 LDC.64 R6, c[0x0][0x380] ;  /* 0x0000e000ff06db82 */ /* 0x000e220000000a00 */
[----:B-1----:R-:W-:-:S06]  /*0230*/  @!P1 IMAD.WIDE R14, R29, 0x4, R14 ;  /* 0x000000041d0e9825 */ /* 0x002fcc00078e020e */
[----:B------:R-:W5:Y:S01]  /*0240*/  @!P1 LDG.E R15, desc[UR6][R14.64] ;  /* 0x000000060e0f9981 */ /* 0x000f62000c1e1900 */
[----:B---3--:R-:W-:-:S06]  /*0250*/  @!P2 IMAD.WIDE R10, R27, 0x4, R10 ;  /* 0x000000041b0aa825 */ /* 0x008fcc00078e020a */
[----:B------:R-:W3:Y:S01]  /*0260*/  @!P2 LDG.E R11, desc[UR6][R10.64] ;  /* 0x000000060a0ba981 */ /* 0x000ee2000c1e1900 */
[----:B----4-:R-:W-:-:S06]  /*0270*/  @!P4 IMAD.WIDE R4, R19, 0x4, R4 ;  /* 0x000000041304c825 */ /* 0x010fcc00078e0204 */
[----:B------:R-:W4:Y:S01]  /*0280*/  @!P4 LDG.E R5, desc[UR6][R4.64] ;  /* 0x000000060405c981 */ /* 0x000f22000c1e1900 */
[----:B0-----:R-:W-:-:S06]  /*0290*/  @!P5 IMAD.WIDE R6, R21, 0x4, R6 ;  /* 0x000000041506d825 */ /* 0x001fcc00078e0206 */
[----:B------:R-:W4:Y:S01]  /*02a0*/  @!P5 LDG.E R7, desc[UR6][R6.64] ;  /* 0x000000060607d981 */ /* 0x000f22000c1e1900 */
[----:B--2---:R-:W-:Y:S02]  /*02b0*/  @!P6 FMNMX R0, R2, 1.175494350822287508e-38, !PT ;  /* 0x008000000200e809 */ /* 0x004fe40007800000 */
[----:B------:R-:W-:Y:S01]  /*02c0*/  ISETP.GE.AND P6, PT, R23, UR5, PT ;  /* 0x0000000517007c0c */ /* 0x000fe2000bfc6270 */
[----:B------:R-:W0:-:S12]  /*02d0*/  @!P3 LDC.64 R2, c[0x0][0x380] ;  /* 0x0000e000ff02bb82 */ /* 0x000e180000000a00 */
[----:B------:R-:W1:Y:S01]  /*02e0*/  @!P6 LDC.64 R8, c[0x0][0x380] ;  /* 0x0000e000ff08eb82 */ /* 0x000e620000000a00 */
[----:B0-----:R-:W-:-:S06]  /*02f0*/  @!P3 IMAD.WIDE R2, R25, 0x4, R2 ;  /* 0x000000041902b825 */ /* 0x001fcc00078e0202 */
[----:B------:R-:W2:Y:S01]  /*0300*/  @!P3 LDG.E R3, desc[UR6][R2.64] ;  /* 0x000000060203b981 */ /* 0x000ea2000c1e1900 */
[----:B-1----:R-:W-:-:S06]  /*0310*/  @!P6 IMAD.WIDE R8, R23, 0x4, R8 ;  /* 0x000000041708e825 */ /* 0x002fcc00078e0208 */
[----:B------:R-:W4:Y:S01]  /*0320*/  @!P6 LDG.E R9, desc[UR6][R8.64] ;  /* 0x000000060809e981 */ /* 0x000f22000c1e1900 */
[----:B------:R-:W0:Y:S01]  /*0330*/  S2UR UR5, SR_CgaCtaId ;  /* 0x00000000000579c3 */ /* 0x000e220000008800 */
[----:B-----5:R-:W-:-:S04]  /*0340*/  @!P0 FMNMX R0, R0, R13, !PT ;  /* 0x0000000d00008209 */ /* 0x020fc80007800000 */
[----:B------:R-:W-:-:S04]  /*0350*/  @!P1 FMNMX R0, R0, R15, !PT ;  /* 0x0000000f00009209 */ /* 0x000fc80007800000 */
[----:B---3--:R-:W-:Y:S01]  /*0360*/  @!P2 FMNMX R0, R0, R11, !PT ;  /* 0x0000000b0000a209 */ /* 0x008fe20007800000 */
[----:B------:R-:W-:Y:S01]  /*0370*/  UMOV UR4, 0x400 ;  /* 0x0000040000047882 */ /* 0x000fe20000000000 */
[----:B------:R-:W-:Y:S01]  /*0380*/  ISETP.GE.U32.AND P0, PT, R18, 0x42, PT ;  /* 0x000000421200780c */ /* 0x000fe20003f06070 */
[----:B0-----:R-:W-:Y:S01]  /*0390*/  ULEA UR4, UR5, UR4, 0x18 ;  /* 0x0000000405047291 */ /* 0x001fe2000f8ec0ff */
[----:B------:R-:W-:Y:S02]  /*03a0*/  ISETP.GT.U32.AND P1, PT, R17, 0x1f, PT ;  /* 0x0000001f1100780c */ /* 0x000fe40003f24070 */
[----:B--2---:R-:W-:-:S04]  /*03b0*/  @!P3 FMNMX R0, R0, R3, !PT ;  /* 0x000000030000b209 */ /* 0x004fc80007800000 */
[----:B----4-:R-:W-:-:S04]  /*03c0*/  @!P4 FMNMX R0, R0, R5, !PT ;  /* 0x000000050000c209 */ /* 0x010fc80007800000 */
[----:B------:R-:W-:Y:S02]  /*03d0*/  @!P5 FMNMX R0, R0, R7, !PT ;  /* 0x000000070000d209 */ /* 0x000fe40007800000 */
[----:B------:R-:W-:Y:S02]  /*03e0*/  LEA R3, R17, UR4, 0x2 ;  /* 0x0000000411037c11 */ /* 0x000fe4000f8e10ff */
[----:B------:R-:W-:-:S05]  /*03f0*/  @!P6 FMNMX R0, R0, R9, !PT ;  /* 0x000000090000e209 */ /* 0x000fca0007800000 */
[----:B------:R0:W-:Y:S01]  /*0400*/  STS [R3], R0 ;  /* 0x0000000003007388 */ /* 0x0001e20000000800 */
[----:B------:R-:W-:Y:S06]  /*0410*/  BAR.SYNC.DEFER_BLOCKING 0x0 ;  /* 0x0000000000007b1d */ /* 0x000fec0000010000 */
[----:B------:R-:W-:Y:S05]  /*0420*/  @!P0 BRA `(.L_x_0) ;  /* 0x00000000002c8947 */ /* 0x000fea0003800000 */
.L_x_1:
[----:B------:R-:W-:-:S04]  /*0430*/  SHF.R.U32.HI R4, RZ, 0x1, R18 ;  /* 0x00000001ff047819 */ /* 0x000fc80000011612 */
[----:B------:R-:W-:-:S13]  /*0440*/  ISETP.GE.U32.AND P0, PT, R17, R4, PT ;  /* 0x000000041100720c */ /* 0x000fda0003f06070 */
[----:B------:R-:W-:Y:S01]  /*0450*/  @!P0 IMAD R2, R4, 0x4, R3 ;  /* 0x0000000404028824 */ /* 0x000fe200078e0203 */
[----:B0-----:R-:W-:Y:S04]  /*0460*/  @!P0 LDS R0, [R3] ;  /* 0x0000000003008984 */ /* 0x001fe80000000800 */
[----:B------:R-:W0:Y:S02]  /*0470*/  @!P0 LDS R5, [R2] ;  /* 0x0000000002058984 */ /* 0x000e240000000800 */
[----:B0-----:R-:W-:-:S05]  /*0480*/  @!P0 FMNMX R0, R0, R5, !PT ;  /* 0x0000000500008209 */ /* 0x001fca0007800000 */
[----:B------:R1:W-:Y:S01]  /*0490*/  @!P0 STS [R3], R0 ;  /* 0x0000000003008388 */ /* 0x0003e20000000800 */
[----:B------:R-:W-:Y:S01]  /*04a0*/  BAR.SYNC.DEFER_BLOCKING 0x0 ;  /* 0x0000000000007b1d */ /* 0x000fe20000010000 */
[----:B------:R-:W-:Y:S01]  /*04b0*/  ISETP.GT.U32.AND P0, PT, R18, 0x83, PT ;  /* 0x000000831200780c */ /* 0x000fe20003f04070 */
[----:B------:R-:W-:-:S12]  /*04c0*/  IMAD.MOV.U32 R18, RZ, RZ, R4 ;  /* 0x000000ffff127224 */ /* 0x000fd800078e0004 */
[----:B-1----:R-:W-:Y:S05]  /*04d0*/  @P0 BRA `(.L_x_1) ;  /* 0xfffffffc00d40947 */ /* 0x002fea000383ffff */
.L_x_0:
[----:B------:R-:W-:Y:S05]  /*04e0*/  @P1 EXIT ;  /* 0x000000000000194d */ /* 0x000fea0003800000 */
[----:B0-----:R-:W-:Y:S01]  /*04f0*/  LDS R0, [R3] ;  /* 0x0000000003007984 */ /* 0x001fe20000000800 */
[----:B------:R-:W-:-:S03]  /*0500*/  ISETP.NE.AND P0, PT, R17, RZ, PT ;  /* 0x000000ff1100720c */ /* 0x000fc60003f05270 */
[----:B------:R-:W0:Y:S02]  /*0510*/  LDS R5, [R3+0x80] ;  /* 0x0000800003057984 */ /* 0x000e240000000800 */
[----:B0-----:R-:W-:-:S05]  /*0520*/  FMNMX R0, R0, R5, !PT ;  /* 0x0000000500007209 */ /* 0x001fca0007800000 */
[----:B------:R-:W-:Y:S04]  /*0530*/  STS [R3], R0 ;  /* 0x0000000003007388 */ /* 0x000fe80000000800 */
[----:B------:R-:W-:Y:S04]  /*0540*/  LDS R2, [R3] ;  /* 0x0000000003027984 */ /* 0x000fe80000000800 */
        /* <DEDUP_REMOVED lines=18> */
[----:B------:R0:W-:Y:S01]  /*0670*/  STS [R3], R2 ;  /* 0x0000000203007388 */ /* 0x0001e20000000800 */
[----:B------:R-:W-:Y:S05]  /*0680*/  @P0 EXIT ;  /* 0x000000000000094d */ /* 0x000fea0003800000 */
[----:B------:R-:W1:Y:S01]  /*0690*/  S2UR UR5, SR_CgaCtaId ;  /* 0x00000000000579c3 */ /* 0x000e620000008800 */
[----:B------:R-:W-:-:S07]  /*06a0*/  UMOV UR4, 0x400 ;  /* 0x0000040000047882 */ /* 0x000fce0000000000 */
[----:B0-----:R-:W0:Y:S01]  /*06b0*/  LDC.64 R2, c[0x0][0x388] ;  /* 0x0000e200ff027b82 */ /* 0x001e220000000a00 */
[----:B-1----:R-:W-:Y:S01]  /*06c0*/  ULEA UR4, UR5, UR4, 0x18 ;  /* 0x0000000405047291 */ /* 0x002fe2000f8ec0ff */
[----:B0-----:R-:W-:-:S08]  /*06d0*/  IMAD.WIDE.U32 R16, R16, 0x4, R2 ;  /* 0x0000000410107825 */ /* 0x001fd000078e0002 */
[----:B------:R-:W0:Y:S04]  /*06e0*/  LDS R5, [UR4] ;  /* 0x00000004ff057984 */ /* 0x000e280008000800 */
[----:B0-----:R-:W-:Y:S01]  /*06f0*/  STG.E desc[UR6][R16.64], R5 ;  /* 0x0000000510007986 */ /* 0x001fe2000c101906 */
[----:B------:R-:W-:Y:S05]  /*0700*/  EXIT ;  /* 0x000000000000794d */ /* 0x000fea0003800000 */
.L_x_2:
[----:B------:R-:W-:-:S00]  /*0710*/  BRA `(.L_x_2) ;  /* 0xfffffffc00fc7947 */ /* 0x000fc0000383ffff */
[----:B------:R-:W-:-:S00]  /*0720*/  NOP ;  /* 0x0000000000007918 */ /* 0x000fc00000000000 */
        /* <DEDUP_REMOVED lines=13> */
.L_x_3:


//--------------------- .nv.shared._Z9maxKernelPfS_i --------------------------
	.section	.nv.shared._Z9maxKernelPfS_i,"aw",@nobits
	.sectionflags	@""
	.align	16
	.zero		1024


//--------------------- .nv.shared.reserved.0     --------------------------
	.section	.nv.shared.reserved.0,"aw",@nobits
	.weak		__nv_reservedSMEM_offset_0_alias
	.size		__nv_reservedSMEM_offset_0_alias, 0, 64
	.other		__nv_reservedSMEM_offset_0_alias,@"STO_CUDA_RESERVED_SHARED STV_DEFAULT"
__nv_reservedSMEM_offset_0_alias:
	.zero		0
	.zero		64


//--------------------- .nv.constant0._Z9maxKernelPfS_i --------------------------
	.section	.nv.constant0._Z9maxKernelPfS_i,"a",@progbits
	.sectionflags	@""
	.align	4
.nv.constant0._Z9maxKernelPfS_i:
	.zero		916


//--------------------- SYMBOLS --------------------------

	.type		.nv.reservedSmem.offset0,@object
	.size		.nv.reservedSmem.offset0,0x4
	.type		.nv.reservedSmem.cap,@object
	.size		.nv.reservedSmem.cap,0x4
